//
// Generated by NVIDIA NVVM Compiler
//
// Compiler Build ID: CL-36424714
// Cuda compilation tools, release 13.0, V13.0.88
// Based on NVVM 20.0.0
//

.version 9.0
.target sm_100
.address_size 64

	// .globl	_Z7primMSTPiS_PbS_
.extern .shared .align 16 .b8 s_data[];

.visible .entry _Z7primMSTPiS_PbS_(
	.param .u64 .ptr .align 1 _Z7primMSTPiS_PbS__param_0,
	.param .u64 .ptr .align 1 _Z7primMSTPiS_PbS__param_1,
	.param .u64 .ptr .align 1 _Z7primMSTPiS_PbS__param_2,
	.param .u64 .ptr .align 1 _Z7primMSTPiS_PbS__param_3
)
{
	.reg .pred 	%p<49>;
	.reg .b16 	%rs<19>;
	.reg .b32 	%r<152>;
	.reg .b64 	%rd<30>;

	ld.param.u64 	%rd14, [_Z7primMSTPiS_PbS__param_0];
	ld.param.u64 	%rd15, [_Z7primMSTPiS_PbS__param_1];
	ld.param.u64 	%rd16, [_Z7primMSTPiS_PbS__param_2];
	ld.param.u64 	%rd17, [_Z7primMSTPiS_PbS__param_3];
	cvta.to.global.u64 	%rd1, %rd16;
	cvta.to.global.u64 	%rd2, %rd17;
	mov.u32 	%r1, %ntid.x;
	mov.u32 	%r2, %tid.x;
	mov.u32 	%r75, %ctaid.x;
	mul.lo.s32 	%r3, %r75, %r1;
	add.s32 	%r4, %r3, %r2;
	setp.gt.s32 	%p1, %r4, 9999;
	@%p1 bra 	$L__BB0_62;
	shl.b32 	%r76, %r1, 2;
	mov.u32 	%r77, s_data;
	add.s32 	%r5, %r77, %r76;
	cvt.s64.s32 	%rd18, %r4;
	mul.wide.s32 	%rd19, %r4, 4;
	add.s64 	%rd20, %rd2, %rd19;
	ld.global.u32 	%r78, [%rd20];
	shl.b32 	%r79, %r2, 2;
	add.s32 	%r80, %r77, %r79;
	st.shared.u32 	[%r80], %r78;
	add.s64 	%rd21, %rd1, %rd18;
	ld.global.u8 	%rs1, [%rd21];
	add.s32 	%r81, %r5, %r2;
	st.shared.u8 	[%r81], %rs1;
	bar.sync 	0;
	setp.lt.u32 	%p2, %r1, 2;
	@%p2 bra 	$L__BB0_10;
	mov.b32 	%r124, 1;
$L__BB0_3:
	mov.u32 	%r6, %r124;
	shl.b32 	%r124, %r6, 1;
	mul.lo.s32 	%r8, %r124, %r2;
	setp.ge.u32 	%p3, %r8, %r1;
	@%p3 bra 	$L__BB0_9;
	add.s32 	%r9, %r5, %r8;
	ld.shared.u8 	%rs2, [%r9];
	setp.ne.s16 	%p4, %rs2, 0;
	@%p4 bra 	$L__BB0_9;
	add.s32 	%r10, %r9, %r6;
	ld.shared.u8 	%rs3, [%r10];
	setp.eq.s16 	%p5, %rs3, 0;
	shl.b32 	%r83, %r8, 2;
	add.s32 	%r11, %r77, %r83;
	@%p5 bra 	$L__BB0_7;
	shl.b32 	%r85, %r6, 2;
	add.s32 	%r86, %r11, %r85;
	ld.shared.u32 	%r125, [%r86];
	bra.uni 	$L__BB0_8;
$L__BB0_7:
	ld.shared.u32 	%r87, [%r11];
	shl.b32 	%r88, %r6, 2;
	add.s32 	%r89, %r11, %r88;
	ld.shared.u32 	%r125, [%r89];
	setp.ge.s32 	%p6, %r87, %r125;
	@%p6 bra 	$L__BB0_9;
$L__BB0_8:
	st.shared.u32 	[%r11], %r125;
	ld.shared.u8 	%rs4, [%r10];
	st.shared.u8 	[%r9], %rs4;
$L__BB0_9:
	bar.sync 	0;
	setp.lt.u32 	%p7, %r124, %r1;
	@%p7 bra 	$L__BB0_3;
$L__BB0_10:
	setp.ne.s32 	%p8, %r2, 0;
	@%p8 bra 	$L__BB0_62;
	and.b32  	%r15, %r1, 3;
	setp.lt.u32 	%p9, %r1, 4;
	mov.b32 	%r129, 2147483647;
	mov.b32 	%r130, -1;
	mov.b32 	%r138, 0;
	@%p9 bra 	$L__BB0_22;
	and.b32  	%r138, %r1, 2044;
	mov.b32 	%r129, 2147483647;
	mov.b32 	%r130, -1;
	mov.b32 	%r126, 0;
$L__BB0_13:
	add.s32 	%r20, %r5, %r126;
	ld.shared.u8 	%rs5, [%r20];
	setp.ne.s16 	%p10, %rs5, 0;
	shl.b32 	%r97, %r126, 2;
	add.s32 	%r21, %r77, %r97;
	@%p10 bra 	$L__BB0_15;
	ld.shared.u32 	%r99, [%r21];
	setp.lt.s32 	%p11, %r99, %r129;
	add.s32 	%r100, %r126, %r3;
	min.s32 	%r129, %r99, %r129;
	selp.b32 	%r130, %r100, %r130, %p11;
$L__BB0_15:
	ld.shared.u8 	%rs6, [%r20+1];
	setp.ne.s16 	%p12, %rs6, 0;
	@%p12 bra 	$L__BB0_17;
	add.s32 	%r101, %r126, %r3;
	ld.shared.u32 	%r102, [%r21+4];
	setp.lt.s32 	%p13, %r102, %r129;
	add.s32 	%r103, %r101, 1;
	min.s32 	%r129, %r102, %r129;
	selp.b32 	%r130, %r103, %r130, %p13;
$L__BB0_17:
	ld.shared.u8 	%rs7, [%r20+2];
	setp.ne.s16 	%p14, %rs7, 0;
	@%p14 bra 	$L__BB0_19;
	add.s32 	%r104, %r126, %r3;
	ld.shared.u32 	%r105, [%r21+8];
	setp.lt.s32 	%p15, %r105, %r129;
	add.s32 	%r106, %r104, 2;
	min.s32 	%r129, %r105, %r129;
	selp.b32 	%r130, %r106, %r130, %p15;
$L__BB0_19:
	ld.shared.u8 	%rs8, [%r20+3];
	setp.ne.s16 	%p16, %rs8, 0;
	@%p16 bra 	$L__BB0_21;
	add.s32 	%r107, %r126, %r3;
	ld.shared.u32 	%r108, [%r21+12];
	setp.lt.s32 	%p17, %r108, %r129;
	add.s32 	%r109, %r107, 3;
	min.s32 	%r129, %r108, %r129;
	selp.b32 	%r130, %r109, %r130, %p17;
$L__BB0_21:
	add.s32 	%r126, %r126, 4;
	setp.ne.s32 	%p18, %r126, %r138;
	@%p18 bra 	$L__BB0_13;
$L__BB0_22:
	setp.eq.s32 	%p19, %r15, 0;
	@%p19 bra 	$L__BB0_27;
	add.s32 	%r144, %r138, %r3;
	shl.b32 	%r110, %r138, 2;
	add.s32 	%r143, %r77, %r110;
	add.s32 	%r113, %r138, %r76;
	add.s32 	%r142, %r77, %r113;
	neg.s32 	%r141, %r15;
$L__BB0_24:
	.pragma "nounroll";
	ld.shared.u8 	%rs9, [%r142];
	setp.ne.s16 	%p20, %rs9, 0;
	@%p20 bra 	$L__BB0_26;
	ld.shared.u32 	%r114, [%r143];
	setp.lt.s32 	%p21, %r114, %r129;
	min.s32 	%r129, %r114, %r129;
	selp.b32 	%r130, %r144, %r130, %p21;
$L__BB0_26:
	add.s32 	%r144, %r144, 1;
	add.s32 	%r143, %r143, 4;
	add.s32 	%r142, %r142, 1;
	add.s32 	%r141, %r141, 1;
	setp.ne.s32 	%p22, %r141, 0;
	@%p22 bra 	$L__BB0_24;
$L__BB0_27:
	setp.eq.s32 	%p23, %r130, -1;
	@%p23 bra 	$L__BB0_62;
	cvt.s64.s32 	%rd22, %r130;
	add.s64 	%rd23, %rd1, %rd22;
	mov.b16 	%rs10, 1;
	st.global.u8 	[%rd23], %rs10;
	mul.lo.s32 	%r150, %r130, 10000;
	cvta.to.global.u64 	%rd24, %rd14;
	add.s64 	%rd3, %rd24, 16;
	add.s64 	%rd29, %rd1, 3;
	add.s64 	%rd28, %rd2, 16;
	cvta.to.global.u64 	%rd25, %rd15;
	add.s64 	%rd27, %rd25, 16;
	mov.b32 	%r151, 0;
$L__BB0_29:
	mul.wide.s32 	%rd26, %r150, 4;
	add.s64 	%rd10, %rd3, %rd26;
	ld.global.u32 	%r65, [%rd10+-16];
	setp.eq.s32 	%p24, %r65, 0;
	@%p24 bra 	$L__BB0_33;
	ld.global.u8 	%rs11, [%rd29+-3];
	setp.ne.s16 	%p25, %rs11, 0;
	@%p25 bra 	$L__BB0_33;
	ld.global.u32 	%r116, [%rd28+-16];
	setp.ge.s32 	%p26, %r65, %r116;
	@%p26 bra 	$L__BB0_33;
	st.global.u32 	[%rd27+-16], %r130;
	st.global.u32 	[%rd28+-16], %r65;
$L__BB0_33:
	ld.global.u32 	%r66, [%rd10+-12];
	setp.eq.s32 	%p27, %r66, 0;
	@%p27 bra 	$L__BB0_37;
	ld.global.u8 	%rs12, [%rd29+-2];
	setp.ne.s16 	%p28, %rs12, 0;
	@%p28 bra 	$L__BB0_37;
	ld.global.u32 	%r117, [%rd28+-12];
	setp.ge.s32 	%p29, %r66, %r117;
	@%p29 bra 	$L__BB0_37;
	st.global.u32 	[%rd27+-12], %r130;
	st.global.u32 	[%rd28+-12], %r66;
$L__BB0_37:
	ld.global.u32 	%r67, [%rd10+-8];
	setp.eq.s32 	%p30, %r67, 0;
	@%p30 bra 	$L__BB0_41;
	ld.global.u8 	%rs13, [%rd29+-1];
	setp.ne.s16 	%p31, %rs13, 0;
	@%p31 bra 	$L__BB0_41;
	ld.global.u32 	%r118, [%rd28+-8];
	setp.ge.s32 	%p32, %r67, %r118;
	@%p32 bra 	$L__BB0_41;
	st.global.u32 	[%rd27+-8], %r130;
	st.global.u32 	[%rd28+-8], %r67;
$L__BB0_41:
	ld.global.u32 	%r68, [%rd10+-4];
	setp.eq.s32 	%p33, %r68, 0;
	@%p33 bra 	$L__BB0_45;
	ld.global.u8 	%rs14, [%rd29];
	setp.ne.s16 	%p34, %rs14, 0;
	@%p34 bra 	$L__BB0_45;
	ld.global.u32 	%r119, [%rd28+-4];
	setp.ge.s32 	%p35, %r68, %r119;
	@%p35 bra 	$L__BB0_45;
	st.global.u32 	[%rd27+-4], %r130;
	st.global.u32 	[%rd28+-4], %r68;
$L__BB0_45:
	ld.global.u32 	%r69, [%rd10];
	setp.eq.s32 	%p36, %r69, 0;
	@%p36 bra 	$L__BB0_49;
	ld.global.u8 	%rs15, [%rd29+1];
	setp.ne.s16 	%p37, %rs15, 0;
	@%p37 bra 	$L__BB0_49;
	ld.global.u32 	%r120, [%rd28];
	setp.ge.s32 	%p38, %r69, %r120;
	@%p38 bra 	$L__BB0_49;
	st.global.u32 	[%rd27], %r130;
	st.global.u32 	[%rd28], %r69;
$L__BB0_49:
	ld.global.u32 	%r70, [%rd10+4];
	setp.eq.s32 	%p39, %r70, 0;
	@%p39 bra 	$L__BB0_53;
	ld.global.u8 	%rs16, [%rd29+2];
	setp.ne.s16 	%p40, %rs16, 0;
	@%p40 bra 	$L__BB0_53;
	ld.global.u32 	%r121, [%rd28+4];
	setp.ge.s32 	%p41, %r70, %r121;
	@%p41 bra 	$L__BB0_53;
	st.global.u32 	[%rd27+4], %r130;
	st.global.u32 	[%rd28+4], %r70;
$L__BB0_53:
	ld.global.u32 	%r71, [%rd10+8];
	setp.eq.s32 	%p42, %r71, 0;
	@%p42 bra 	$L__BB0_57;
	ld.global.u8 	%rs17, [%rd29+3];
	setp.ne.s16 	%p43, %rs17, 0;
	@%p43 bra 	$L__BB0_57;
	ld.global.u32 	%r122, [%rd28+8];
	setp.ge.s32 	%p44, %r71, %r122;
	@%p44 bra 	$L__BB0_57;
	st.global.u32 	[%rd27+8], %r130;
	st.global.u32 	[%rd28+8], %r71;
$L__BB0_57:
	ld.global.u32 	%r72, [%rd10+12];
	setp.eq.s32 	%p45, %r72, 0;
	@%p45 bra 	$L__BB0_61;
	ld.global.u8 	%rs18, [%rd29+4];
	setp.ne.s16 	%p46, %rs18, 0;
	@%p46 bra 	$L__BB0_61;
	ld.global.u32 	%r123, [%rd28+12];
	setp.ge.s32 	%p47, %r72, %r123;
	@%p47 bra 	$L__BB0_61;
	st.global.u32 	[%rd27+12], %r130;
	st.global.u32 	[%rd28+12], %r72;
$L__BB0_61:
	add.s32 	%r151, %r151, 8;
	add.s32 	%r150, %r150, 8;
	add.s64 	%rd29, %rd29, 8;
	add.s64 	%rd28, %rd28, 32;
	add.s64 	%rd27, %rd27, 32;
	setp.ne.s32 	%p48, %r151, 10000;
	@%p48 bra 	$L__BB0_29;
$L__BB0_62:
	ret;

}


// ===== COMPILED SASS (sm_100) =====

	.target	sm_100

	.elftype	@"ET_EXEC"


//--------------------- .note.nv.tkinfo           --------------------------
	.section	.note.nv.tkinfo,"",@"SHT_NOTE"
	.sectionflags	@"SHF_NOTE_NV_TKINFO"
	.tkinfo
        /*0018*/ 	.word	0x00000002
        /*0030*/ 	.string	""
        /*0030*/ 	.string	"ptxas"
        /*0030*/ 	.string	"Cuda compilation tools, release 13.0, V13.0.88"
        /*0030*/ 	.string	"Build cuda_13.0.r13.0/compiler.36424714_0"
        /*0030*/ 	.string	"-arch sm_100 -m 64 "



//--------------------- .note.nv.cuinfo           --------------------------
	.section	.note.nv.cuinfo,"",@"SHT_NOTE"
	.sectionflags	@"SHF_NOTE_NV_CUINFO"
        /*0018*/ 	.short	0x0002
        /*001a*/ 	.short	0x0064
        /*001c*/ 	.short	0x0082
	.zero		2


//--------------------- .nv.info                  --------------------------
	.section	.nv.info,"",@"SHT_CUDA_INFO"
	.align	4


	//----- nvinfo : EIATTR_REGCOUNT
	.align		4
        /*0000*/ 	.byte	0x04, 0x2f
        /*0002*/ 	.short	(.L_1 - .L_0)
	.align		4
.L_0:
        /*0004*/ 	.word	index@(_Z7primMSTPiS_PbS_)
        /*0008*/ 	.word	0x00000017


	//----- nvinfo : EIATTR_FRAME_SIZE
	.align		4
.L_1:
        /*000c*/ 	.byte	0x04, 0x11
        /*000e*/ 	.short	(.L_3 - .L_2)
	.align		4
.L_2:
        /*0010*/ 	.word	index@(_Z7primMSTPiS_PbS_)
        /*0014*/ 	.word	0x00000000


	//----- nvinfo : EIATTR_MIN_STACK_SIZE
	.align		4
.L_3:
        /*0018*/ 	.byte	0x04, 0x12
        /*001a*/ 	.short	(.L_5 - .L_4)
	.align		4
.L_4:
        /*001c*/ 	.word	index@(_Z7primMSTPiS_PbS_)
        /*0020*/ 	.word	0x00000000
.L_5:


//--------------------- .nv.compat                --------------------------
	.section	.nv.compat,"",@"SHT_CUDA_COMPAT_INFO"
	.align	4
        /*0000*/ 	.byte	0x02, 0x09, 0x00, 0x00, 0x02, 0x02, 0x01, 0x00, 0x02, 0x05, 0x05, 0x00, 0x03, 0x07, 0x01, 0x01
        /*0010*/ 	.byte	0x02, 0x03, 0x00, 0x00, 0x02, 0x06, 0x01, 0x00, 0x04, 0x0b, 0x08, 0x00, 0x09, 0x00, 0x00, 0x00
        /*0020*/ 	.byte	0x00, 0x00, 0x00, 0x00


//--------------------- .nv.info._Z7primMSTPiS_PbS_ --------------------------
	.section	.nv.info._Z7primMSTPiS_PbS_,"",@"SHT_CUDA_INFO"
	.sectionflags	@""
	.align	4


	//----- nvinfo : EIATTR_CUDA_API_VERSION
	.align		4
        /*0000*/ 	.byte	0x04, 0x37
        /*0002*/ 	.short	(.L_7 - .L_6)
.L_6:
        /*0004*/ 	.word	0x00000082


	//----- nvinfo : EIATTR_KPARAM_INFO
	.align		4
.L_7:
        /*0008*/ 	.byte	0x04, 0x17
        /*000a*/ 	.short	(.L_9 - .L_8)
.L_8:
        /*000c*/ 	.word	0x00000000
        /*0010*/ 	.short	0x0003
        /*0012*/ 	.short	0x0018
        /*0014*/ 	.byte	0x00, 0xf5, 0x21, 0x00


	//----- nvinfo : EIATTR_KPARAM_INFO
	.align		4
.L_9:
        /*0018*/ 	.byte	0x04, 0x17
        /*001a*/ 	.short	(.L_11 - .L_10)
.L_10:
        /*001c*/ 	.word	0x00000000
        /*0020*/ 	.short	0x0002
        /*0022*/ 	.short	0x0010
        /*0024*/ 	.byte	0x00, 0xf5, 0x21, 0x00


	//----- nvinfo : EIATTR_KPARAM_INFO
	.align		4
.L_11:
        /*0028*/ 	.byte	0x04, 0x17
        /*002a*/ 	.short	(.L_13 - .L_12)
.L_12:
        /*002c*/ 	.word	0x00000000
        /*0030*/ 	.short	0x0001
        /*0032*/ 	.short	0x0008
        /*0034*/ 	.byte	0x00, 0xf5, 0x21, 0x00


	//----- nvinfo : EIATTR_KPARAM_INFO
	.align		4
.L_13:
        /*0038*/ 	.byte	0x04, 0x17
        /*003a*/ 	.short	(.L_15 - .L_14)
.L_14:
        /*003c*/ 	.word	0x00000000
        /*0040*/ 	.short	0x0000
        /*0042*/ 	.short	0x0000
        /*0044*/ 	.byte	0x00, 0xf5, 0x21, 0x00


	//----- nvinfo : EIATTR_SPARSE_MMA_MASK
	.align		4
.L_15:
        /*0048*/ 	.byte	0x03, 0x50
        /*004a*/ 	.short	0x0000


	//----- nvinfo : EIATTR_MAXREG_COUNT
	.align		4
        /*004c*/ 	.byte	0x03, 0x1b
        /*004e*/ 	.short	0x00ff


	//----- nvinfo : EIATTR_NUM_BARRIERS
	.align		4
        /*0050*/ 	.byte	0x02, 0x4c
        /*0052*/ 	.byte	0x01
	.zero		1


	//----- nvinfo : EIATTR_MERCURY_ISA_VERSION
	.align		4
        /*0054*/ 	.byte	0x03, 0x5f
        /*0056*/ 	.short	0x0101


	//----- nvinfo : EIATTR_VRC_CTA_INIT_COUNT
	.align		4
        /*0058*/ 	.byte	0x02, 0x4a
	.zero		1
	.zero		1


	//----- nvinfo : EIATTR_EXIT_INSTR_OFFSETS
	.align		4
        /*005c*/ 	.byte	0x04, 0x1c
        /*005e*/ 	.short	(.L_17 - .L_16)


	//   ....[0]....
.L_16:
        /*0060*/ 	.word	0x00000070


	//   ....[1]....
        /*0064*/ 	.word	0x000003e0


	//   ....[2]....
        /*0068*/ 	.word	0x00001450


	//   ....[3]....
        /*006c*/ 	.word	0x00001b80


	//----- nvinfo : EIATTR_CRS_STACK_SIZE
	.align		4
.L_17:
        /*0070*/ 	.byte	0x04, 0x1e
        /*0072*/ 	.short	(.L_19 - .L_18)
.L_18:
        /*0074*/ 	.word	0x00000000


	//----- nvinfo : EIATTR_CBANK_PARAM_SIZE
	.align		4
.L_19:
        /*0078*/ 	.byte	0x03, 0x19
        /*007a*/ 	.short	0x0020


	//----- nvinfo : EIATTR_PARAM_CBANK
	.align		4
        /*007c*/ 	.byte	0x04, 0x0a
        /*007e*/ 	.short	(.L_21 - .L_20)
	.align		4
.L_20:
        /*0080*/ 	.word	index@(.nv.constant0._Z7primMSTPiS_PbS_)
        /*0084*/ 	.short	0x0380
        /*0086*/ 	.short	0x0020


	//----- nvinfo : EIATTR_SW_WAR
	.align		4
.L_21:
        /*0088*/ 	.byte	0x04, 0x36
        /*008a*/ 	.short	(.L_23 - .L_22)
.L_22:
        /*008c*/ 	.word	0x00000008
.L_23:


//--------------------- .nv.callgraph             --------------------------
	.section	.nv.callgraph,"",@"SHT_CUDA_CALLGRAPH"
	.align	4
	.sectionentsize	8
	.align		4
        /*0000*/ 	.word	0x00000000
	.align		4
        /*0004*/ 	.word	0xffffffff
	.align		4
        /*0008*/ 	.word	0x00000000
	.align		4
        /*000c*/ 	.word	0xfffffffe
	.align		4
        /*0010*/ 	.word	0x00000000
	.align		4
        /*0014*/ 	.word	0xfffffffd
	.align		4
        /*0018*/ 	.word	0x00000000
	.align		4
        /*001c*/ 	.word	0xfffffffc


//--------------------- .text._Z7primMSTPiS_PbS_  --------------------------
	.section	.text._Z7primMSTPiS_PbS_,"ax",@progbits
	.align	128
        .global         _Z7primMSTPiS_PbS_
        .type           _Z7primMSTPiS_PbS_,@function
        .size           _Z7primMSTPiS_PbS_,(.L_x_23 - _Z7primMSTPiS_PbS_)
        .other          _Z7primMSTPiS_PbS_,@"STO_CUDA_ENTRY STV_DEFAULT"
_Z7primMSTPiS_PbS_:
.text._Z7primMSTPiS_PbS_:
[----:B------:R-:W-:Y:S01]  /*0000*/  LDC R1, c[0x0][0x37c] ;  /* 0x0000df00ff017b82 */ /* 0x000fe20000000800 */
[----:B------:R-:W0:Y:S01]  /*0010*/  S2R R0, SR_CTAID.X ;  /* 0x0000000000007919 */ /* 0x000e220000002500 */
[----:B------:R-:W0:Y:S01]  /*0020*/  LDCU UR9, c[0x0][0x360] ;  /* 0x00006c00ff0977ac */ /* 0x000e220008000800 */
[----:B------:R-:W1:Y:S01]  /*0030*/  S2R R9, SR_TID.X ;  /* 0x0000000000097919 */ /* 0x000e620000002100 */
[----:B0-----:R-:W-:-:S04]  /*0040*/  IMAD R0, R0, UR9, RZ ;  /* 0x0000000900007c24 */ /* 0x001fc8000f8e02ff */
[----:B-1----:R-:W-:-:S05]  /*0050*/  IMAD.IADD R5, R0, 0x1, R9 ;  /* 0x0000000100057824 */ /* 0x002fca00078e0209 */
[----:B------:R-:W-:-:S13]  /*0060*/  ISETP.GT.AND P0, PT, R5, 0x270f, PT ;  /* 0x0000270f0500780c */ /* 0x000fda0003f04270 */
[----:B------:R-:W-:Y:S05]  /*0070*/  @P0 EXIT ;  /* 0x000000000000094d */ /* 0x000fea0003800000 */
[----:B------:R-:W0:Y:S01]  /*0080*/  LDC.64 R2, c[0x0][0x398] ;  /* 0x0000e600ff027b82 */ /* 0x000e220000000a00 */
[----:B------:R-:W1:Y:S01]  /*0090*/  LDCU.64 UR4, c[0x0][0x390] ;  /* 0x00007200ff0477ac */ /* 0x000e620008000a00 */
[----:B------:R-:W2:Y:S01]  /*00a0*/  LDCU.64 UR12, c[0x0][0x358] ;  /* 0x00006b00ff0c77ac */ /* 0x000ea20008000a00 */
[C---:B-1----:R-:W-:Y:S01]  /*00b0*/  IADD3 R4, P0, PT, R5.reuse, UR4, RZ ;  /* 0x0000000405047c10 */ /* 0x042fe2000ff1e0ff */
[----:B0-----:R-:W-:-:S03]  /*00c0*/  IMAD.WIDE R2, R5, 0x4, R2 ;  /* 0x0000000405027825 */ /* 0x001fc600078e0202 */
[----:B------:R-:W-:-:S03]  /*00d0*/  LEA.HI.X.SX32 R5, R5, UR5, 0x1, P0 ;  /* 0x0000000505057c11 */ /* 0x000fc600080f0eff */
[----:B--2---:R-:W2:Y:S04]  /*00e0*/  LDG.E R2, desc[UR12][R2.64] ;  /* 0x0000000c02027981 */ /* 0x004ea8000c1e1900 */
[----:B------:R-:W3:Y:S01]  /*00f0*/  LDG.E.U8 R4, desc[UR12][R4.64] ;  /* 0x0000000c04047981 */ /* 0x000ee2000c1e1100 */
[----:B------:R-:W0:Y:S01]  /*0100*/  S2UR UR5, SR_CgaCtaId ;  /* 0x00000000000579c3 */ /* 0x000e220000008800 */
[----:B------:R-:W-:Y:S01]  /*0110*/  UMOV UR4, 0x400 ;  /* 0x0000040000047882 */ /* 0x000fe20000000000 */
[----:B------:R-:W-:Y:S02]  /*0120*/  UISETP.GE.U32.AND UP0, UPT, UR9, 0x2, UPT ;  /* 0x000000020900788c */ /* 0x000fe4000bf06070 */
[----:B0-----:R-:W-:-:S04]  /*0130*/  ULEA UR5, UR5, UR4, 0x18 ;  /* 0x0000000405057291 */ /* 0x001fc8000f8ec0ff */
[----:B------:R-:W-:Y:S02]  /*0140*/  ULEA UR7, UR9, UR5, 0x2 ;  /* 0x0000000509077291 */ /* 0x000fe4000f8e10ff */
[----:B------:R-:W-:-:S05]  /*0150*/  LEA R7, R9, UR5, 0x2 ;  /* 0x0000000509077c11 */ /* 0x000fca000f8e10ff */
[----:B--2---:R0:W-:Y:S04]  /*0160*/  STS [R7], R2 ;  /* 0x0000000207007388 */ /* 0x0041e80000000800 */
[----:B---3--:R0:W-:Y:S01]  /*0170*/  STS.U8 [R9+UR7], R4 ;  /* 0x0000000409007988 */ /* 0x0081e20008000007 */
[----:B------:R-:W-:Y:S06]  /*0180*/  BAR.SYNC.DEFER_BLOCKING 0x0 ;  /* 0x0000000000007b1d */ /* 0x000fec0000010000 */
[----:B------:R-:W-:Y:S05]  /*0190*/  BRA.U !UP0, `(.L_x_0) ;  /* 0x00000001088c7547 */ /* 0x000fea000b800000 */
[----:B0-----:R-:W-:-:S07]  /*01a0*/  IMAD.MOV.U32 R2, RZ, RZ, 0x1 ;  /* 0x00000001ff027424 */ /* 0x001fce00078e00ff */
.L_x_5:
[----:B0-----:R-:W-:Y:S01]  /*01b0*/  IMAD.MOV.U32 R4, RZ, RZ, R2 ;  /* 0x000000ffff047224 */ /* 0x001fe200078e0002 */
[----:B------:R-:W-:Y:S01]  /*01c0*/  BSSY.RECONVERGENT B0, `(.L_x_1) ;  /* 0x000001c000007945 */ /* 0x000fe20003800200 */
[----:B------:R-:W-:-:S04]  /*01d0*/  IMAD.SHL.U32 R2, R2, 0x2, RZ ;  /* 0x0000000202027824 */ /* 0x000fc800078e00ff */
[----:B------:R-:W-:-:S05]  /*01e0*/  IMAD R5, R2, R9, RZ ;  /* 0x0000000902057224 */ /* 0x000fca00078e02ff */
[----:B------:R-:W-:-:S13]  /*01f0*/  ISETP.GE.U32.AND P0, PT, R5, UR9, PT ;  /* 0x0000000905007c0c */ /* 0x000fda000bf06070 */
[----:B------:R-:W-:Y:S05]  /*0200*/  @P0 BRA `(.L_x_2) ;  /* 0x00000000005c0947 */ /* 0x000fea0003800000 */
[----:B------:R-:W0:Y:S02]  /*0210*/  LDS.U8 R3, [R5+UR7] ;  /* 0x0000000705037984 */ /* 0x000e240008000000 */
[----:B0-----:R-:W-:Y:S01]  /*0220*/  ISETP.NE.AND P0, PT, R3, RZ, PT ;  /* 0x000000ff0300720c */ /* 0x001fe20003f05270 */
[----:B------:R-:W-:-:S12]  /*0230*/  VIADD R3, R5, UR7 ;  /* 0x0000000705037c36 */ /* 0x000fd80008000000 */
[----:B------:R-:W-:Y:S05]  /*0240*/  @P0 BRA `(.L_x_2) ;  /* 0x00000000004c0947 */ /* 0x000fea0003800000 */
[----:B------:R-:W-:Y:S01]  /*0250*/  IMAD.IADD R6, R3, 0x1, R4 ;  /* 0x0000000103067824 */ /* 0x000fe200078e0204 */
[----:B------:R-:W-:Y:S01]  /*0260*/  LEA R7, R5, UR5, 0x2 ;  /* 0x0000000505077c11 */ /* 0x000fe2000f8e10ff */
[----:B------:R-:W-:Y:S03]  /*0270*/  BSSY.RELIABLE B1, `(.L_x_3) ;  /* 0x000000d000017945 */ /* 0x000fe60003800100 */
[----:B------:R-:W0:Y:S02]  /*0280*/  LDS.U8 R3, [R6] ;  /* 0x0000000006037984 */ /* 0x000e240000000000 */
[----:B0-----:R-:W-:-:S13]  /*0290*/  ISETP.NE.AND P0, PT, R3, RZ, PT ;  /* 0x000000ff0300720c */ /* 0x001fda0003f05270 */
[----:B------:R-:W-:-:S06]  /*02a0*/  @P0 IMAD R3, R4, 0x4, R7 ;  /* 0x0000000404030824 */ /* 0x000fcc00078e0207 */
[----:B------:R-:W0:Y:S01]  /*02b0*/  @P0 LDS R3, [R3] ;  /* 0x0000000003030984 */ /* 0x000e220000000800 */
[----:B------:R-:W-:Y:S05]  /*02c0*/  @P0 BRA `(.L_x_4) ;  /* 0x00000000001c0947 */ /* 0x000fea0003800000 */
[----:B------:R-:W-:Y:S01]  /*02d0*/  IMAD R4, R4, 0x4, R7 ;  /* 0x0000000404047824 */ /* 0x000fe200078e0207 */
[----:B0-----:R-:W-:Y:S05]  /*02e0*/  LDS R3, [R7] ;  /* 0x0000000007037984 */ /* 0x001fea0000000800 */
[----:B------:R-:W0:Y:S02]  /*02f0*/  LDS R4, [R4] ;  /* 0x0000000004047984 */ /* 0x000e240000000800 */
[----:B0-----:R-:W-:-:S13]  /*0300*/  ISETP.GE.AND P0, PT, R3, R4, PT ;  /* 0x000000040300720c */ /* 0x001fda0003f06270 */
[----:B------:R-:W-:Y:S05]  /*0310*/  @P0 BREAK.RELIABLE B1 ;  /* 0x0000000000010942 */ /* 0x000fea0003800100 */
[----:B------:R-:W-:Y:S05]  /*0320*/  @P0 BRA `(.L_x_2) ;  /* 0x0000000000140947 */ /* 0x000fea0003800000 */
[----:B------:R-:W-:-:S07]  /*0330*/  IMAD.MOV.U32 R3, RZ, RZ, R4 ;  /* 0x000000ffff037224 */ /* 0x000fce00078e0004 */
.L_x_4:
[----:B------:R-:W-:Y:S05]  /*0340*/  BSYNC.RELIABLE B1 ;  /* 0x0000000000017941 */ /* 0x000fea0003800100 */
.L_x_3:
[----:B0-----:R-:W-:Y:S04]  /*0350*/  STS [R7], R3 ;  /* 0x0000000307007388 */ /* 0x001fe80000000800 */
[----:B------:R-:W0:Y:S04]  /*0360*/  LDS.U8 R4, [R6] ;  /* 0x0000000006047984 */ /* 0x000e280000000000 */
[----:B0-----:R0:W-:Y:S02]  /*0370*/  STS.U8 [R5+UR7], R4 ;  /* 0x0000000405007988 */ /* 0x0011e40008000007 */
.L_x_2:
[----:B------:R-:W-:Y:S05]  /*0380*/  BSYNC.RECONVERGENT B0 ;  /* 0x0000000000007941 */ /* 0x000fea0003800200 */
.L_x_1:
[----:B------:R-:W-:Y:S05]  /*0390*/  WARPSYNC.ALL ;  /* 0x0000000000007948 */ /* 0x000fea0003800000 */
[----:B------:R-:W-:Y:S01]  /*03a0*/  BAR.SYNC.DEFER_BLOCKING 0x0 ;  /* 0x0000000000007b1d */ /* 0x000fe20000010000 */
[----:B------:R-:W-:-:S13]  /*03b0*/  ISETP.GE.U32.AND P0, PT, R2, UR9, PT ;  /* 0x0000000902007c0c */ /* 0x000fda000bf06070 */
[----:B------:R-:W-:Y:S05]  /*03c0*/  @!P0 BRA `(.L_x_5) ;  /* 0xfffffffc00788947 */ /* 0x000fea000383ffff */
.L_x_0:
[----:B------:R-:W-:-:S13]  /*03d0*/  ISETP.NE.AND P0, PT, R9, RZ, PT ;  /* 0x000000ff0900720c */ /* 0x000fda0003f05270 */
[----:B------:R-:W-:Y:S05]  /*03e0*/  @P0 EXIT ;  /* 0x000000000000094d */ /* 0x000fea0003800000 */
[----:B------:R-:W-:Y:S01]  /*03f0*/  UISETP.GE.U32.AND UP0, UPT, UR9, 0x4, UPT ;  /* 0x000000040900788c */ /* 0x000fe2000bf06070 */
[----:B------:R-:W-:Y:S01]  /*0400*/  IMAD.MOV.U32 R3, RZ, RZ, 0x7fffffff ;  /* 0x7fffffffff037424 */ /* 0x000fe200078e00ff */
[----:B------:R-:W-:Y:S01]  /*0410*/  ULOP3.LUT UR6, UR9, 0x3, URZ, 0xc0, !UPT ;  /* 0x0000000309067892 */ /* 0x000fe2000f8ec0ff */
[----:B0-----:R-:W-:Y:S01]  /*0420*/  IMAD.MOV.U32 R2, RZ, RZ, -0x1 ;  /* 0xffffffffff027424 */ /* 0x001fe200078e00ff */
[----:B------:R-:W-:-:S05]  /*0430*/  UMOV UR4, URZ ;  /* 0x000000ff00047c82 */ /* 0x000fca0008000000 */
[----:B------:R-:W-:Y:S05]  /*0440*/  BRA.U !UP0, `(.L_x_6) ;  /* 0x0000000d08b07547 */ /* 0x000fea000b800000 */
[----:B------:R-:W-:Y:S01]  /*0450*/  ULOP3.LUT UR4, UR9, 0x7fc, URZ, 0xc0, !UPT ;  /* 0x000007fc09047892 */ /* 0x000fe2000f8ec0ff */
[----:B------:R-:W-:Y:S02]  /*0460*/  IMAD.MOV.U32 R3, RZ, RZ, 0x7fffffff ;  /* 0x7fffffffff037424 */ /* 0x000fe400078e00ff */
[----:B------:R-:W-:Y:S01]  /*0470*/  IMAD.MOV.U32 R2, RZ, RZ, -0x1 ;  /* 0xffffffffff027424 */ /* 0x000fe200078e00ff */
[----:B------:R-:W-:Y:S01]  /*0480*/  UISETP.GT.AND UP0, UPT, UR4, URZ, UPT ;  /* 0x000000ff0400728c */ /* 0x000fe2000bf04270 */
[----:B------:R-:W-:-:S08]  /*0490*/  IMAD.MOV.U32 R5, RZ, RZ, RZ ;  /* 0x000000ffff057224 */ /* 0x000fd000078e00ff */
[----:B------:R-:W-:Y:S05]  /*04a0*/  BRA.U !UP0, `(.L_x_7) ;  /* 0x0000000d08187547 */ /* 0x000fea000b800000 */
[----:B------:R-:W-:Y:S02]  /*04b0*/  IADD3 R4, PT, PT, -R5, UR4, RZ ;  /* 0x0000000405047c10 */ /* 0x000fe4000fffe1ff */
[----:B------:R-:W-:Y:S02]  /*04c0*/  PLOP3.LUT P0, PT, PT, PT, PT, 0x80, 0x8 ;  /* 0x000000000008781c */ /* 0x000fe40003f0f070 */
[----:B------:R-:W-:-:S13]  /*04d0*/  ISETP.GT.AND P1, PT, R4, 0xc, PT ;  /* 0x0000000c0400780c */ /* 0x000fda0003f24270 */
[----:B------:R-:W-:Y:S05]  /*04e0*/  @!P1 BRA `(.L_x_8) ;  /* 0x0000000400fc9947 */ /* 0x000fea0003800000 */
[----:B------:R-:W-:Y:S01]  /*04f0*/  PLOP3.LUT P0, PT, PT, PT, PT, 0x8, 0x80 ;  /* 0x000000000080781c */ /* 0x000fe20003f0e170 */
[----:B------:R-:W-:-:S12]  /*0500*/  UIADD3 UR8, UPT, UPT, UR4, -0xc, URZ ;  /* 0xfffffff404087890 */ /* 0x000fd8000fffe0ff */
.L_x_9:
[----:B------:R-:W0:Y:S01]  /*0510*/  LDS.U8 R6, [R5+UR7] ;  /* 0x0000000705067984 */ /* 0x000e220008000000 */
[C---:B------:R-:W-:Y:S01]  /*0520*/  VIADD R9, R5.reuse, 0x4 ;  /* 0x0000000405097836 */ /* 0x040fe20000000000 */
[----:B------:R-:W-:Y:S02]  /*0530*/  LEA R14, R5, UR5, 0x2 ;  /* 0x00000005050e7c11 */ /* 0x000fe4000f8e10ff */
[----:B------:R-:W1:Y:S02]  /*0540*/  LDS.U8 R4, [R5+UR7+0x1] ;  /* 0x0000010705047984 */ /* 0x000e640008000000 */
[----:B------:R-:W-:Y:S02]  /*0550*/  LEA R15, R9, UR5, 0x2 ;  /* 0x00000005090f7c11 */ /* 0x000fe4000f8e10ff */
[----:B------:R-:W2:Y:S04]  /*0560*/  LDS.U8 R7, [R5+UR7+0x2] ;  /* 0x0000020705077984 */ /* 0x000ea80008000000 */
[----:B------:R-:W3:Y:S04]  /*0570*/  LDS.U8 R8, [R5+UR7+0x3] ;  /* 0x0000030705087984 */ /* 0x000ee80008000000 */
[----:B------:R-:W4:Y:S04]  /*0580*/  LDS.U8 R10, [R9+UR7] ;  /* 0x00000007090a7984 */ /* 0x000f280008000000 */
[----:B------:R-:W-:Y:S01]  /*0590*/  LDS.U8 R12, [R9+UR7+0x1] ;  /* 0x00000107090c7984 */ /* 0x000fe20008000000 */
[----:B0-----:R-:W-:-:S02]  /*05a0*/  ISETP.NE.AND P2, PT, R6, RZ, PT ;  /* 0x000000ff0600720c */ /* 0x001fc40003f45270 */
[----:B-1----:R-:W-:Y:S02]  /*05b0*/  ISETP.NE.AND P3, PT, R4, RZ, PT ;  /* 0x000000ff0400720c */ /* 0x002fe40003f65270 */
[----:B--2---:R-:W-:Y:S01]  /*05c0*/  ISETP.NE.AND P4, PT, R7, RZ, PT ;  /* 0x000000ff0700720c */ /* 0x004fe20003f85270 */
[----:B------:R-:W-:Y:S01]  /*05d0*/  VIADD R7, R5, 0x8 ;  /* 0x0000000805077836 */ /* 0x000fe20000000000 */
[----:B---3--:R-:W-:-:S07]  /*05e0*/  ISETP.NE.AND P1, PT, R8, RZ, PT ;  /* 0x000000ff0800720c */ /* 0x008fce0003f25270 */
[----:B------:R-:W0:Y:S01]  /*05f0*/  @!P2 LDS R6, [R14] ;  /* 0x000000000e06a984 */ /* 0x000e220000000800 */
[----:B------:R-:W-:Y:S02]  /*0600*/  LEA R17, R7, UR5, 0x2 ;  /* 0x0000000507117c11 */ /* 0x000fe4000f8e10ff */
[----:B----4-:R-:W-:Y:S01]  /*0610*/  ISETP.NE.AND P6, PT, R10, RZ, PT ;  /* 0x000000ff0a00720c */ /* 0x010fe20003fc5270 */
[----:B------:R-:W1:Y:S01]  /*0620*/  @!P3 LDS R16, [R14+0x4] ;  /* 0x000004000e10b984 */ /* 0x000e620000000800 */
[----:B------:R-:W-:-:S03]  /*0630*/  @!P3 IADD3 R11, PT, PT, R5, 0x1, R0 ;  /* 0x00000001050bb810 */ /* 0x000fc60007ffe000 */
[----:B------:R-:W2:Y:S04]  /*0640*/  @!P4 LDS R18, [R14+0x8] ;  /* 0x000008000e12c984 */ /* 0x000ea80000000800 */
[----:B------:R-:W3:Y:S04]  /*0650*/  LDS.U8 R8, [R9+UR7+0x2] ;  /* 0x0000020709087984 */ /* 0x000ee80008000000 */
[----:B------:R-:W4:Y:S04]  /*0660*/  @!P1 LDS R20, [R14+0xc] ;  /* 0x00000c000e149984 */ /* 0x000f280000000800 */
[----:B------:R-:W5:Y:S04]  /*0670*/  LDS.U8 R10, [R9+UR7+0x3] ;  /* 0x00000307090a7984 */ /* 0x000f680008000000 */
[----:B------:R-:W5:Y:S04]  /*0680*/  @!P6 LDS R4, [R15] ;  /* 0x000000000f04e984 */ /* 0x000f680000000800 */
[----:B------:R-:W5:Y:S04]  /*0690*/  LDS.U8 R13, [R7+UR7] ;  /* 0x00000007070d7984 */ /* 0x000f680008000000 */
[----:B------:R-:W5:Y:S01]  /*06a0*/  LDS.U8 R19, [R7+UR7+0x1] ;  /* 0x0000010707137984 */ /* 0x000f620008000000 */
[----:B0-----:R-:W-:-:S02]  /*06b0*/  ISETP.GE.OR P5, PT, R6, R3, P2 ;  /* 0x000000030600720c */ /* 0x001fc400017a6670 */
[----:B------:R-:W-:-:S05]  /*06c0*/  @!P2 VIMNMX R6, PT, PT, R3, R6, PT ;  /* 0x000000060306a248 */ /* 0x000fca0003fe0100 */
[----:B------:R-:W-:Y:S01]  /*06d0*/  @!P2 IMAD.MOV.U32 R3, RZ, RZ, R6 ;  /* 0x000000ffff03a224 */ /* 0x000fe200078e0006 */
[----:B------:R-:W-:-:S05]  /*06e0*/  ISETP.NE.AND P2, PT, R12, RZ, PT ;  /* 0x000000ff0c00720c */ /* 0x000fca0003f45270 */
[----:B------:R-:W-:Y:S01]  /*06f0*/  @!P5 IMAD.IADD R2, R0, 0x1, R5 ;  /* 0x000000010002d824 */ /* 0x000fe200078e0205 */
[----:B-1----:R-:W-:Y:S02]  /*0700*/  @!P3 ISETP.GE.AND P5, PT, R16, R3, PT ;  /* 0x000000031000b20c */ /* 0x002fe40003fa6270 */
[----:B------:R-:W-:Y:S02]  /*0710*/  @!P3 VIMNMX R3, PT, PT, R3, R16, PT ;  /* 0x000000100303b248 */ /* 0x000fe40003fe0100 */
[----:B------:R-:W-:Y:S02]  /*0720*/  @!P3 SEL R2, R11, R2, !P5 ;  /* 0x000000020b02b207 */ /* 0x000fe40006800000 */
[----:B------:R-:W-:Y:S01]  /*0730*/  @!P4 IADD3 R11, PT, PT, R5, 0x2, R0 ;  /* 0x00000002050bc810 */ /* 0x000fe20007ffe000 */
[----:B------:R-:W0:Y:S01]  /*0740*/  @!P2 LDS R14, [R15+0x4] ;  /* 0x000004000f0ea984 */ /* 0x000e220000000800 */
[----:B--2---:R-:W-:Y:S02]  /*0750*/  @!P4 ISETP.GE.AND P3, PT, R18, R3, PT ;  /* 0x000000031200c20c */ /* 0x004fe40003f66270 */
[----:B------:R-:W-:-:S02]  /*0760*/  @!P4 VIMNMX R3, PT, PT, R3, R18, PT ;  /* 0x000000120303c248 */ /* 0x000fc40003fe0100 */
[----:B---3--:R-:W-:Y:S02]  /*0770*/  ISETP.NE.AND P5, PT, R8, RZ, PT ;  /* 0x000000ff0800720c */ /* 0x008fe40003fa5270 */
[----:B------:R-:W1:Y:S01]  /*0780*/  LDS.U8 R8, [R7+UR7+0x2] ;  /* 0x0000020707087984 */ /* 0x000e620008000000 */
[----:B------:R-:W-:Y:S02]  /*0790*/  @!P4 SEL R2, R11, R2, !P3 ;  /* 0x000000020b02c207 */ /* 0x000fe40005800000 */
[----:B------:R-:W-:Y:S02]  /*07a0*/  @!P1 IADD3 R11, PT, PT, R5, 0x3, R0 ;  /* 0x00000003050b9810 */ /* 0x000fe40007ffe000 */
[----:B----4-:R-:W-:Y:S02]  /*07b0*/  @!P1 ISETP.GE.AND P3, PT, R20, R3, PT ;  /* 0x000000031400920c */ /* 0x010fe40003f66270 */
[----:B------:R-:W-:Y:S02]  /*07c0*/  @!P1 VIMNMX R3, PT, PT, R3, R20, PT ;  /* 0x0000001403039248 */ /* 0x000fe40003fe0100 */
[----:B------:R-:W-:Y:S01]  /*07d0*/  @!P1 SEL R2, R11, R2, !P3 ;  /* 0x000000020b029207 */ /* 0x000fe20005800000 */
[C---:B------:R-:W-:Y:S01]  /*07e0*/  VIADD R11, R5.reuse, 0xc ;  /* 0x0000000c050b7836 */ /* 0x040fe20000000000 */
[----:B-----5:R-:W-:Y:S01]  /*07f0*/  ISETP.NE.AND P4, PT, R10, RZ, PT ;  /* 0x000000ff0a00720c */ /* 0x020fe20003f85270 */
[----:B------:R-:W2:Y:S01]  /*0800*/  @!P5 LDS R16, [R15+0x8] ;  /* 0x000008000f10d984 */ /* 0x000ea20000000800 */
[----:B------:R-:W-:Y:S01]  /*0810*/  @!P6 ISETP.GE.AND P3, PT, R4, R3, PT ;  /* 0x000000030400e20c */ /* 0x000fe20003f66270 */
[----:B------:R-:W-:Y:S01]  /*0820*/  VIADD R5, R5, 0x10 ;  /* 0x0000001005057836 */ /* 0x000fe20000000000 */
[----:B------:R-:W-:Y:S01]  /*0830*/  PLOP3.LUT P1, PT, PT, PT, PT, 0x80, 0x8 ;  /* 0x000000000008781c */ /* 0x000fe20003f2f070 */
[----:B------:R-:W-:Y:S01]  /*0840*/  LDS.U8 R10, [R7+UR7+0x3] ;  /* 0x00000307070a7984 */ /* 0x000fe20008000000 */
[----:B------:R-:W-:-:S02]  /*0850*/  @!P6 PLOP3.LUT P1, PT, P3, PT, PT, 0x80, 0x8 ;  /* 0x000000000008e81c */ /* 0x000fc40001f2f070 */
[----:B------:R-:W-:Y:S01]  /*0860*/  ISETP.NE.AND P3, PT, R13, RZ, PT ;  /* 0x000000ff0d00720c */ /* 0x000fe20003f65270 */
[----:B------:R-:W-:Y:S01]  /*0870*/  LDS.U8 R12, [R11+UR7] ;  /* 0x000000070b0c7984 */ /* 0x000fe20008000000 */
[----:B------:R-:W-:Y:S02]  /*0880*/  @!P6 VIMNMX R3, PT, PT, R3, R4, PT ;  /* 0x000000040303e248 */ /* 0x000fe40003fe0100 */
[----:B------:R-:W-:Y:S01]  /*0890*/  @!P2 IADD3 R13, PT, PT, R9, 0x1, R0 ;  /* 0x00000001090da810 */ /* 0x000fe20007ffe000 */
[----:B------:R-:W3:Y:S06]  /*08a0*/  @!P4 LDS R18, [R15+0xc] ;  /* 0x00000c000f12c984 */ /* 0x000eec0000000800 */
[----:B------:R-:W-:Y:S01]  /*08b0*/  @!P1 IMAD.IADD R2, R0, 0x1, R9 ;  /* 0x0000000100029824 */ /* 0x000fe200078e0209 */
[----:B------:R-:W-:Y:S01]  /*08c0*/  ISETP.NE.AND P1, PT, R19, RZ, PT ;  /* 0x000000ff1300720c */ /* 0x000fe20003f25270 */
[----:B------:R-:W4:Y:S01]  /*08d0*/  @!P3 LDS R6, [R17] ;  /* 0x000000001106b984 */ /* 0x000f220000000800 */
[----:B0-----:R-:W-:-:S02]  /*08e0*/  @!P2 ISETP.GE.AND P6, PT, R14, R3, PT ;  /* 0x000000030e00a20c */ /* 0x001fc40003fc6270 */
[----:B------:R-:W-:Y:S02]  /*08f0*/  @!P2 VIMNMX R3, PT, PT, R3, R14, PT ;  /* 0x0000000e0303a248 */ /* 0x000fe40003fe0100 */
[----:B------:R-:W-:Y:S01]  /*0900*/  @!P2 SEL R2, R13, R2, !P6 ;  /* 0x000000020d02a207 */ /* 0x000fe20007000000 */
[----:B------:R-:W-:Y:S01]  /*0910*/  LDS.U8 R14, [R11+UR7+0x2] ;  /* 0x000002070b0e7984 */ /* 0x000fe20008000000 */
[C-C-:B------:R-:W-:Y:S02]  /*0920*/  @!P5 IADD3 R13, PT, PT, R9.reuse, 0x2, R0.reuse ;  /* 0x00000002090dd810 */ /* 0x140fe40007ffe000 */
[----:B-1----:R-:W-:Y:S02]  /*0930*/  ISETP.NE.AND P6, PT, R8, RZ, PT ;  /* 0x000000ff0800720c */ /* 0x002fe40003fc5270 */
[----:B------:R-:W-:Y:S01]  /*0940*/  LDS.U8 R8, [R11+UR7+0x1] ;  /* 0x000001070b087984 */ /* 0x000fe20008000000 */
[----:B------:R-:W-:-:S03]  /*0950*/  @!P4 IADD3 R9, PT, PT, R9, 0x3, R0 ;  /* 0x000000030909c810 */ /* 0x000fc60007ffe000 */
[----:B------:R-:W0:Y:S01]  /*0960*/  @!P1 LDS R20, [R17+0x4] ;  /* 0x0000040011149984 */ /* 0x000e220000000800 */
[----:B--2---:R-:W-:Y:S02]  /*0970*/  @!P5 ISETP.GE.AND P2, PT, R16, R3, PT ;  /* 0x000000031000d20c */ /* 0x004fe40003f46270 */
[----:B------:R-:W-:-:S04]  /*0980*/  @!P5 VIMNMX R3, PT, PT, R3, R16, PT ;  /* 0x000000100303d248 */ /* 0x000fc80003fe0100 */
[----:B------:R-:W1:Y:S01]  /*0990*/  @!P6 LDS R16, [R17+0x8] ;  /* 0x000008001110e984 */ /* 0x000e620000000800 */
[----:B------:R-:W-:-:S03]  /*09a0*/  @!P5 SEL R2, R13, R2, !P2 ;  /* 0x000000020d02d207 */ /* 0x000fc60005000000 */
[----:B------:R-:W2:Y:S01]  /*09b0*/  LDS.U8 R13, [R11+UR7+0x3] ;  /* 0x000003070b0d7984 */ /* 0x000ea20008000000 */
[----:B---3--:R-:W-:Y:S02]  /*09c0*/  @!P4 ISETP.GE.AND P2, PT, R18, R3, PT ;  /* 0x000000031200c20c */ /* 0x008fe40003f46270 */
[----:B------:R-:W-:Y:S02]  /*09d0*/  @!P4 VIMNMX R3, PT, PT, R3, R18, PT ;  /* 0x000000120303c248 */ /* 0x000fe40003fe0100 */
[----:B------:R-:W-:Y:S02]  /*09e0*/  @!P4 SEL R2, R9, R2, !P2 ;  /* 0x000000020902c207 */ /* 0x000fe40005000000 */
[----:B------:R-:W-:Y:S02]  /*09f0*/  ISETP.NE.AND P4, PT, R10, RZ, PT ;  /* 0x000000ff0a00720c */ /* 0x000fe40003f85270 */
[----:B----4-:R-:W-:Y:S02]  /*0a00*/  @!P3 ISETP.GE.AND P5, PT, R6, R3, PT ;  /* 0x000000030600b20c */ /* 0x010fe40003fa6270 */
[----:B------:R-:W-:-:S02]  /*0a10*/  PLOP3.LUT P2, PT, PT, PT, PT, 0x80, 0x8 ;  /* 0x000000000008781c */ /* 0x000fc40003f4f070 */
[----:B------:R-:W-:Y:S02]  /*0a20*/  @!P3 PLOP3.LUT P2, PT, P5, PT, PT, 0x80, 0x8 ;  /* 0x000000000008b81c */ /* 0x000fe40002f4f070 */
[----:B------:R-:W-:Y:S02]  /*0a30*/  ISETP.NE.AND P5, PT, R12, RZ, PT ;  /* 0x000000ff0c00720c */ /* 0x000fe40003fa5270 */
[----:B------:R-:W-:Y:S02]  /*0a40*/  LEA R12, R11, UR5, 0x2 ;  /* 0x000000050b0c7c11 */ /* 0x000fe4000f8e10ff */
[----:B------:R-:W-:Y:S01]  /*0a50*/  @!P3 VIMNMX R3, PT, PT, R3, R6, PT ;  /* 0x000000060303b248 */ /* 0x000fe20003fe0100 */
[----:B------:R-:W3:Y:S01]  /*0a60*/  @!P4 LDS R10, [R17+0xc] ;  /* 0x00000c00110ac984 */ /* 0x000ee20000000800 */
[----:B------:R-:W-:Y:S02]  /*0a70*/  @!P1 IADD3 R9, PT, PT, R7, 0x1, R0 ;  /* 0x0000000107099810 */ /* 0x000fe40007ffe000 */
[----:B0-----:R-:W-:-:S03]  /*0a80*/  @!P1 ISETP.GE.AND P3, PT, R20, R3, PT ;  /* 0x000000031400920c */ /* 0x001fc60003f66270 */
[----:B------:R-:W-:Y:S01]  /*0a90*/  @!P2 IMAD.IADD R2, R0, 0x1, R7 ;  /* 0x000000010002a824 */ /* 0x000fe200078e0207 */
[----:B------:R-:W-:Y:S01]  /*0aa0*/  ISETP.NE.AND P2, PT, R8, RZ, PT ;  /* 0x000000ff0800720c */ /* 0x000fe20003f45270 */
[----:B------:R-:W0:Y:S01]  /*0ab0*/  @!P5 LDS R4, [R12] ;  /* 0x000000000c04d984 */ /* 0x000e220000000800 */
[----:B------:R-:W-:Y:S02]  /*0ac0*/  @!P1 VIMNMX R3, PT, PT, R3, R20, PT ;  /* 0x0000001403039248 */ /* 0x000fe40003fe0100 */
[----:B------:R-:W-:Y:S02]  /*0ad0*/  @!P1 SEL R2, R9, R2, !P3 ;  /* 0x0000000209029207 */ /* 0x000fe40005800000 */
[----:B------:R-:W-:Y:S02]  /*0ae0*/  ISETP.NE.AND P3, PT, R14, RZ, PT ;  /* 0x000000ff0e00720c */ /* 0x000fe40003f65270 */
[----:B------:R-:W-:Y:S02]  /*0af0*/  @!P6 IADD3 R9, PT, PT, R7, 0x2, R0 ;  /* 0x000000020709e810 */ /* 0x000fe40007ffe000 */
[----:B-1----:R-:W-:-:S02]  /*0b00*/  @!P6 ISETP.GE.AND P1, PT, R16, R3, PT ;  /* 0x000000031000e20c */ /* 0x002fc40003f26270 */
[----:B------:R-:W-:Y:S01]  /*0b10*/  @!P6 VIMNMX R3, PT, PT, R3, R16, PT ;  /* 0x000000100303e248 */ /* 0x000fe20003fe0100 */
[----:B------:R-:W1:Y:S01]  /*0b20*/  @!P2 LDS R6, [R12+0x4] ;  /* 0x000004000c06a984 */ /* 0x000e620000000800 */
[----:B------:R-:W-:Y:S02]  /*0b30*/  @!P6 SEL R2, R9, R2, !P1 ;  /* 0x000000020902e207 */ /* 0x000fe40004800000 */
[----:B--2---:R-:W-:Y:S02]  /*0b40*/  ISETP.NE.AND P1, PT, R13, RZ, PT ;  /* 0x000000ff0d00720c */ /* 0x004fe40003f25270 */
[----:B------:R-:W-:Y:S01]  /*0b50*/  @!P4 IADD3 R7, PT, PT, R7, 0x3, R0 ;  /* 0x000000030707c810 */ /* 0x000fe20007ffe000 */
[----:B------:R-:W2:Y:S10]  /*0b60*/  @!P3 LDS R8, [R12+0x8] ;  /* 0x000008000c08b984 */ /* 0x000eb40000000800 */
[----:B------:R-:W4:Y:S01]  /*0b70*/  @!P1 LDS R14, [R12+0xc] ;  /* 0x00000c000c0e9984 */ /* 0x000f220000000800 */
[----:B---3--:R-:W-:-:S02]  /*0b80*/  @!P4 ISETP.GE.AND P6, PT, R10, R3, PT ;  /* 0x000000030a00c20c */ /* 0x008fc40003fc6270 */
[----:B------:R-:W-:Y:S02]  /*0b90*/  @!P4 VIMNMX R3, PT, PT, R3, R10, PT ;  /* 0x0000000a0303c248 */ /* 0x000fe40003fe0100 */
[----:B------:R-:W-:Y:S02]  /*0ba0*/  @!P4 SEL R2, R7, R2, !P6 ;  /* 0x000000020702c207 */ /* 0x000fe40007000000 */
[----:B------:R-:W-:Y:S02]  /*0bb0*/  PLOP3.LUT P4, PT, PT, PT, PT, 0x80, 0x8 ;  /* 0x000000000008781c */ /* 0x000fe40003f8f070 */
[----:B0-----:R-:W-:Y:S02]  /*0bc0*/  @!P5 ISETP.GE.AND P6, PT, R4, R3, PT ;  /* 0x000000030400d20c */ /* 0x001fe40003fc6270 */
[----:B------:R-:W-:Y:S02]  /*0bd0*/  @!P5 VIMNMX R3, PT, PT, R3, R4, PT ;  /* 0x000000040303d248 */ /* 0x000fe40003fe0100 */
[----:B------:R-:W-:-:S02]  /*0be0*/  @!P5 PLOP3.LUT P4, PT, P6, PT, PT, 0x80, 0x8 ;  /* 0x000000000008d81c */ /* 0x000fc4000378f070 */
[----:B------:R-:W-:Y:S02]  /*0bf0*/  ISETP.GE.AND P5, PT, R5, UR8, PT ;  /* 0x0000000805007c0c */ /* 0x000fe4000bfa6270 */
[----:B------:R-:W-:-:S09]  /*0c00*/  @!P2 IADD3 R7, PT, PT, R11, 0x1, R0 ;  /* 0x000000010b07a810 */ /* 0x000fd20007ffe000 */
[----:B------:R-:W-:Y:S01]  /*0c10*/  @!P4 IMAD.IADD R2, R0, 0x1, R11 ;  /* 0x000000010002c824 */ /* 0x000fe200078e020b */
[----:B-1----:R-:W-:Y:S02]  /*0c20*/  @!P2 ISETP.GE.AND P4, PT, R6, R3, PT ;  /* 0x000000030600a20c */ /* 0x002fe40003f86270 */
[----:B------:R-:W-:Y:S02]  /*0c30*/  @!P2 VIMNMX R3, PT, PT, R3, R6, PT ;  /* 0x000000060303a248 */ /* 0x000fe40003fe0100 */
[----:B------:R-:W-:Y:S02]  /*0c40*/  @!P2 SEL R2, R7, R2, !P4 ;  /* 0x000000020702a207 */ /* 0x000fe40006000000 */
[----:B--2---:R-:W-:Y:S02]  /*0c50*/  @!P3 ISETP.GE.AND P2, PT, R8, R3, PT ;  /* 0x000000030800b20c */ /* 0x004fe40003f46270 */
[----:B------:R-:W-:Y:S02]  /*0c60*/  @!P3 VIMNMX R3, PT, PT, R3, R8, PT ;  /* 0x000000080303b248 */ /* 0x000fe40003fe0100 */
[----:B------:R-:W-:-:S02]  /*0c70*/  @!P3 IADD3 R7, PT, PT, R11, 0x2, R0 ;  /* 0x000000020b07b810 */ /* 0x000fc40007ffe000 */
[----:B----4-:R-:W-:Y:S02]  /*0c80*/  @!P1 ISETP.GE.AND P4, PT, R14, R3, PT ;  /* 0x000000030e00920c */ /* 0x010fe40003f86270 */
[----:B------:R-:W-:Y:S02]  /*0c90*/  @!P3 SEL R2, R7, R2, !P2 ;  /* 0x000000020702b207 */ /* 0x000fe40005000000 */
[----:B------:R-:W-:Y:S02]  /*0ca0*/  @!P1 IADD3 R11, PT, PT, R11, 0x3, R0 ;  /* 0x000000030b0b9810 */ /* 0x000fe40007ffe000 */
[----:B------:R-:W-:Y:S02]  /*0cb0*/  @!P1 VIMNMX R3, PT, PT, R3, R14, PT ;  /* 0x0000000e03039248 */ /* 0x000fe40003fe0100 */
[----:B------:R-:W-:Y:S01]  /*0cc0*/  @!P1 SEL R2, R11, R2, !P4 ;  /* 0x000000020b029207 */ /* 0x000fe20006000000 */
[----:B------:R-:W-:Y:S06]  /*0cd0*/  @!P5 BRA `(.L_x_9) ;  /* 0xfffffff8000cd947 */ /* 0x000fec000383ffff */
.L_x_8:
[----:B------:R-:W-:-:S04]  /*0ce0*/  IADD3 R4, PT, PT, -R5, UR4, RZ ;  /* 0x0000000405047c10 */ /* 0x000fc8000fffe1ff */
[----:B------:R-:W-:-:S13]  /*0cf0*/  ISETP.GT.AND P1, PT, R4, 0x4, PT ;  /* 0x000000040400780c */ /* 0x000fda0003f24270 */
[----:B------:R-:W-:Y:S05]  /*0d00*/  @!P1 BRA `(.L_x_10) ;  /* 0x0000000000f89947 */ /* 0x000fea0003800000 */
        /* <DEDUP_REMOVED lines=11> */
[----:B--2---:R-:W-:Y:S02]  /*0dc0*/  ISETP.NE.AND P0, PT, R8, RZ, PT ;  /* 0x000000ff0800720c */ /* 0x004fe40003f05270 */
[----:B------:R-:W-:Y:S01]  /*0dd0*/  LDS.U8 R8, [R7+UR7+0x1] ;  /* 0x0000010707087984 */ /* 0x000fe20008000000 */
[----:B---3--:R-:W-:-:S06]  /*0de0*/  ISETP.NE.AND P1, PT, R9, RZ, PT ;  /* 0x000000ff0900720c */ /* 0x008fcc0003f25270 */
[----:B------:R-:W0:Y:S01]  /*0df0*/  @!P4 LDS R4, [R12] ;  /* 0x000000000c04c984 */ /* 0x000e220000000800 */
[----:B----4-:R-:W-:-:S03]  /*0e00*/  ISETP.NE.AND P2, PT, R10, RZ, PT ;  /* 0x000000ff0a00720c */ /* 0x010fc60003f45270 */
[----:B------:R-:W1:Y:S01]  /*0e10*/  @!P3 LDS R14, [R12+0x4] ;  /* 0x000004000c0eb984 */ /* 0x000e620000000800 */
[----:B------:R-:W-:-:S03]  /*0e20*/  @!P3 IADD3 R9, PT, PT, R5, 0x1, R0 ;  /* 0x000000010509b810 */ /* 0x000fc60007ffe000 */
[----:B------:R-:W2:Y:S04]  /*0e30*/  @!P0 LDS R16, [R12+0x8] ;  /* 0x000008000c108984 */ /* 0x000ea80000000800 */
[----:B------:R-:W3:Y:S04]  /*0e40*/  @!P1 LDS R18, [R12+0xc] ;  /* 0x00000c000c129984 */ /* 0x000ee80000000800 */
[----:B------:R-:W4:Y:S04]  /*0e50*/  LDS.U8 R10, [R7+UR7+0x2] ;  /* 0x00000207070a7984 */ /* 0x000f280008000000 */
[----:B------:R-:W5:Y:S01]  /*0e60*/  @!P2 LDS R6, [R13] ;  /* 0x000000000d06a984 */ /* 0x000f620000000800 */
[----:B0-----:R-:W-:-:S02]  /*0e70*/  ISETP.GE.OR P5, PT, R4, R3, P4 ;  /* 0x000000030400720c */ /* 0x001fc400027a6670 */
[----:B------:R-:W-:-:S05]  /*0e80*/  @!P4 VIMNMX R4, PT, PT, R3, R4, PT ;  /* 0x000000040304c248 */ /* 0x000fca0003fe0100 */
[----:B------:R-:W-:-:S05]  /*0e90*/  @!P4 IMAD.MOV.U32 R3, RZ, RZ, R4 ;  /* 0x000000ffff03c224 */ /* 0x000fca00078e0004 */
[----:B-1----:R-:W-:Y:S01]  /*0ea0*/  @!P3 ISETP.GE.AND P6, PT, R14, R3, PT ;  /* 0x000000030e00b20c */ /* 0x002fe20003fc6270 */
[----:B------:R-:W-:Y:S01]  /*0eb0*/  @!P5 IMAD.IADD R2, R0, 0x1, R5 ;  /* 0x000000010002d824 */ /* 0x000fe200078e0205 */
[----:B------:R-:W-:-:S04]  /*0ec0*/  @!P3 VIMNMX R3, PT, PT, R3, R14, PT ;  /* 0x0000000e0303b248 */ /* 0x000fc80003fe0100 */
[----:B--2---:R-:W-:Y:S02]  /*0ed0*/  @!P0 ISETP.GE.AND P5, PT, R16, R3, PT ;  /* 0x000000031000820c */ /* 0x004fe40003fa6270 */
[----:B------:R-:W-:Y:S02]  /*0ee0*/  @!P0 VIMNMX R3, PT, PT, R3, R16, PT ;  /* 0x0000001003038248 */ /* 0x000fe40003fe0100 */
[----:B------:R-:W-:Y:S02]  /*0ef0*/  @!P3 SEL R2, R9, R2, !P6 ;  /* 0x000000020902b207 */ /* 0x000fe40007000000 */
[----:B------:R-:W-:Y:S02]  /*0f00*/  ISETP.NE.AND P3, PT, R8, RZ, PT ;  /* 0x000000ff0800720c */ /* 0x000fe40003f65270 */
[----:B------:R-:W-:Y:S02]  /*0f10*/  @!P0 IADD3 R9, PT, PT, R5, 0x2, R0 ;  /* 0x0000000205098810 */ /* 0x000fe40007ffe000 */
[----:B---3--:R-:W-:-:S02]  /*0f20*/  @!P1 ISETP.GE.AND P4, PT, R18, R3, PT ;  /* 0x000000031200920c */ /* 0x008fc40003f86270 */
[----:B------:R-:W-:Y:S02]  /*0f30*/  @!P1 VIMNMX R3, PT, PT, R3, R18, PT ;  /* 0x0000001203039248 */ /* 0x000fe40003fe0100 */
[----:B------:R-:W-:Y:S02]  /*0f40*/  @!P0 SEL R2, R9, R2, !P5 ;  /* 0x0000000209028207 */ /* 0x000fe40006800000 */
[----:B----4-:R-:W-:Y:S02]  /*0f50*/  ISETP.NE.AND P6, PT, R10, RZ, PT ;  /* 0x000000ff0a00720c */ /* 0x010fe40003fc5270 */
[----:B-----5:R-:W-:Y:S01]  /*0f60*/  @!P2 ISETP.GE.AND P5, PT, R6, R3, PT ;  /* 0x000000030600a20c */ /* 0x020fe20003fa6270 */
[----:B------:R-:W0:Y:S01]  /*0f70*/  @!P3 LDS R4, [R13+0x4] ;  /* 0x000004000d04b984 */ /* 0x000e220000000800 */
[----:B------:R-:W-:Y:S02]  /*0f80*/  PLOP3.LUT P0, PT, PT, PT, PT, 0x80, 0x8 ;  /* 0x000000000008781c */ /* 0x000fe40003f0f070 */
[----:B------:R-:W-:-:S02]  /*0f90*/  @!P2 PLOP3.LUT P0, PT, P5, PT, PT, 0x80, 0x8 ;  /* 0x000000000008a81c */ /* 0x000fc40002f0f070 */
[----:B------:R-:W-:Y:S02]  /*0fa0*/  ISETP.NE.AND P5, PT, R11, RZ, PT ;  /* 0x000000ff0b00720c */ /* 0x000fe40003fa5270 */
[--C-:B------:R-:W-:Y:S02]  /*0fb0*/  @!P1 IADD3 R5, PT, PT, R5, 0x3, R0.reuse ;  /* 0x0000000305059810 */ /* 0x100fe40007ffe000 */
[----:B------:R-:W-:Y:S01]  /*0fc0*/  @!P2 VIMNMX R3, PT, PT, R3, R6, PT ;  /* 0x000000060303a248 */ /* 0x000fe20003fe0100 */
[----:B------:R-:W1:Y:S01]  /*0fd0*/  @!P6 LDS R8, [R13+0x8] ;  /* 0x000008000d08e984 */ /* 0x000e620000000800 */
[----:B------:R-:W-:Y:S02]  /*0fe0*/  @!P1 SEL R2, R5, R2, !P4 ;  /* 0x0000000205029207 */ /* 0x000fe40006000000 */
[----:B------:R-:W-:-:S03]  /*0ff0*/  @!P3 IADD3 R5, PT, PT, R7, 0x1, R0 ;  /* 0x000000010705b810 */ /* 0x000fc60007ffe000 */
[----:B------:R-:W-:Y:S02]  /*1000*/  @!P0 IMAD.IADD R2, R0, 0x1, R7 ;  /* 0x0000000100028824 */ /* 0x000fe400078e0207 */
[----:B------:R-:W2:Y:S01]  /*1010*/  @!P5 LDS R10, [R13+0xc] ;  /* 0x00000c000d0ad984 */ /* 0x000ea20000000800 */
[----:B0-----:R-:W-:Y:S02]  /*1020*/  @!P3 ISETP.GE.AND P0, PT, R4, R3, PT ;  /* 0x000000030400b20c */ /* 0x001fe40003f06270 */
[----:B------:R-:W-:Y:S02]  /*1030*/  @!P3 VIMNMX R3, PT, PT, R3, R4, PT ;  /* 0x000000040303b248 */ /* 0x000fe40003fe0100 */
[----:B------:R-:W-:Y:S02]  /*1040*/  @!P3 SEL R2, R5, R2, !P0 ;  /* 0x000000020502b207 */ /* 0x000fe40004000000 */
[----:B------:R-:W-:Y:S02]  /*1050*/  @!P6 IADD3 R5, PT, PT, R7, 0x2, R0 ;  /* 0x000000020705e810 */ /* 0x000fe40007ffe000 */
[----:B-1----:R-:W-:-:S02]  /*1060*/  @!P6 ISETP.GE.AND P0, PT, R8, R3, PT ;  /* 0x000000030800e20c */ /* 0x002fc40003f06270 */
[----:B------:R-:W-:Y:S02]  /*1070*/  @!P6 VIMNMX R3, PT, PT, R3, R8, PT ;  /* 0x000000080303e248 */ /* 0x000fe40003fe0100 */
[----:B------:R-:W-:Y:S02]  /*1080*/  @!P6 SEL R2, R5, R2, !P0 ;  /* 0x000000020502e207 */ /* 0x000fe40004000000 */
[----:B------:R-:W-:Y:S02]  /*1090*/  @!P5 IADD3 R5, PT, PT, R7, 0x3, R0 ;  /* 0x000000030705d810 */ /* 0x000fe40007ffe000 */
[----:B--2---:R-:W-:Y:S02]  /*10a0*/  @!P5 ISETP.GE.AND P1, PT, R10, R3, PT ;  /* 0x000000030a00d20c */ /* 0x004fe40003f26270 */
[----:B------:R-:W-:Y:S02]  /*10b0*/  PLOP3.LUT P0, PT, PT, PT, PT, 0x8, 0x80 ;  /* 0x000000000080781c */ /* 0x000fe40003f0e170 */
[----:B------:R-:W-:Y:S01]  /*10c0*/  @!P5 SEL R2, R5, R2, !P1 ;  /* 0x000000020502d207 */ /* 0x000fe20004800000 */
[----:B------:R-:W-:Y:S01]  /*10d0*/  VIADD R5, R7, 0x4 ;  /* 0x0000000407057836 */ /* 0x000fe20000000000 */
[----:B------:R-:W-:-:S09]  /*10e0*/  @!P5 VIMNMX R3, PT, PT, R3, R10, PT ;  /* 0x0000000a0303d248 */ /* 0x000fd20003fe0100 */
.L_x_10:
[----:B------:R-:W-:-:S13]  /*10f0*/  ISETP.NE.OR P0, PT, R5, UR4, P0 ;  /* 0x0000000405007c0c */ /* 0x000fda0008705670 */
[----:B------:R-:W-:Y:S05]  /*1100*/  @!P0 BRA `(.L_x_6) ;  /* 0x0000000000808947 */ /* 0x000fea0003800000 */
.L_x_7:
[----:B------:R-:W0:Y:S04]  /*1110*/  LDS.U8 R8, [R5+UR7] ;  /* 0x0000000705087984 */ /* 0x000e280008000000 */
[----:B------:R-:W1:Y:S04]  /*1120*/  LDS.U8 R4, [R5+UR7+0x1] ;  /* 0x0000010705047984 */ /* 0x000e680008000000 */
[----:B------:R-:W2:Y:S04]  /*1130*/  LDS.U8 R6, [R5+UR7+0x2] ;  /* 0x0000020705067984 */ /* 0x000ea80008000000 */
[----:B------:R-:W3:Y:S01]  /*1140*/  LDS.U8 R7, [R5+UR7+0x3] ;  /* 0x0000030705077984 */ /* 0x000ee20008000000 */
[----:B0-----:R-:W-:-:S02]  /*1150*/  ISETP.NE.AND P2, PT, R8, RZ, PT ;  /* 0x000000ff0800720c */ /* 0x001fc40003f45270 */
[----:B------:R-:W-:Y:S02]  /*1160*/  LEA R8, R5, UR5, 0x2 ;  /* 0x0000000505087c11 */ /* 0x000fe4000f8e10ff */
[----:B-1----:R-:W-:Y:S02]  /*1170*/  ISETP.NE.AND P3, PT, R4, RZ, PT ;  /* 0x000000ff0400720c */ /* 0x002fe40003f65270 */
[----:B--2---:R-:W-:Y:S02]  /*1180*/  ISETP.NE.AND P0, PT, R6, RZ, PT ;  /* 0x000000ff0600720c */ /* 0x004fe40003f05270 */
[----:B---3--:R-:W-:-:S05]  /*1190*/  ISETP.NE.AND P1, PT, R7, RZ, PT ;  /* 0x000000ff0700720c */ /* 0x008fca0003f25270 */
[----:B------:R-:W0:Y:S04]  /*11a0*/  @!P2 LDS R4, [R8] ;  /* 0x000000000804a984 */ /* 0x000e280000000800 */
[----:B------:R-:W1:Y:S01]  /*11b0*/  @!P3 LDS R6, [R8+0x4] ;  /* 0x000004000806b984 */ /* 0x000e620000000800 */
[----:B------:R-:W-:-:S03]  /*11c0*/  @!P3 IADD3 R7, PT, PT, R5, 0x1, R0 ;  /* 0x000000010507b810 */ /* 0x000fc60007ffe000 */
[----:B------:R-:W2:Y:S01]  /*11d0*/  @!P0 LDS R10, [R8+0x8] ;  /* 0x00000800080a8984 */ /* 0x000ea20000000800 */
[----:B------:R-:W-:-:S03]  /*11e0*/  @!P0 IADD3 R9, PT, PT, R5, 0x2, R0 ;  /* 0x0000000205098810 */ /* 0x000fc60007ffe000 */
[----:B------:R-:W3:Y:S01]  /*11f0*/  @!P1 LDS R12, [R8+0xc] ;  /* 0x00000c00080c9984 */ /* 0x000ee20000000800 */
[----:B------:R-:W-:Y:S02]  /*1200*/  @!P1 IADD3 R11, PT, PT, R5, 0x3, R0 ;  /* 0x00000003050b9810 */ /* 0x000fe40007ffe000 */
[----:B0-----:R-:W-:Y:S02]  /*1210*/  ISETP.GE.OR P5, PT, R4, R3, P2 ;  /* 0x000000030400720c */ /* 0x001fe400017a6670 */
[----:B------:R-:W-:-:S05]  /*1220*/  @!P2 VIMNMX R4, PT, PT, R3, R4, PT ;  /* 0x000000040304a248 */ /* 0x000fca0003fe0100 */
[----:B------:R-:W-:-:S05]  /*1230*/  @!P2 IMAD.MOV.U32 R3, RZ, RZ, R4 ;  /* 0x000000ffff03a224 */ /* 0x000fca00078e0004 */
[----:B-1----:R-:W-:Y:S01]  /*1240*/  @!P3 ISETP.GE.AND P4, PT, R6, R3, PT ;  /* 0x000000030600b20c */ /* 0x002fe20003f86270 */
[----:B------:R-:W-:Y:S01]  /*1250*/  @!P5 IMAD.IADD R2, R0, 0x1, R5 ;  /* 0x000000010002d824 */ /* 0x000fe200078e0205 */
[----:B------:R-:W-:Y:S01]  /*1260*/  @!P3 VIMNMX R3, PT, PT, R3, R6, PT ;  /* 0x000000060303b248 */ /* 0x000fe20003fe0100 */
[----:B------:R-:W-:-:S03]  /*1270*/  VIADD R5, R5, 0x4 ;  /* 0x0000000405057836 */ /* 0x000fc60000000000 */
[----:B------:R-:W-:Y:S02]  /*1280*/  @!P3 SEL R2, R7, R2, !P4 ;  /* 0x000000020702b207 */ /* 0x000fe40006000000 */
[----:B------:R-:W-:Y:S02]  /*1290*/  ISETP.NE.AND P4, PT, R5, UR4, PT ;  /* 0x0000000405007c0c */ /* 0x000fe4000bf85270 */
[----:B--2---:R-:W-:Y:S02]  /*12a0*/  @!P0 ISETP.GE.AND P2, PT, R10, R3, PT ;  /* 0x000000030a00820c */ /* 0x004fe40003f46270 */
[----:B------:R-:W-:Y:S02]  /*12b0*/  @!P0 VIMNMX R3, PT, PT, R3, R10, PT ;  /* 0x0000000a03038248 */ /* 0x000fe40003fe0100 */
[----:B------:R-:W-:Y:S02]  /*12c0*/  @!P0 SEL R2, R9, R2, !P2 ;  /* 0x0000000209028207 */ /* 0x000fe40005000000 */
[----:B---3--:R-:W-:-:S02]  /*12d0*/  @!P1 ISETP.GE.AND P3, PT, R12, R3, PT ;  /* 0x000000030c00920c */ /* 0x008fc40003f66270 */
[----:B------:R-:W-:Y:S02]  /*12e0*/  @!P1 VIMNMX R3, PT, PT, R3, R12, PT ;  /* 0x0000000c03039248 */ /* 0x000fe40003fe0100 */
[----:B------:R-:W-:Y:S01]  /*12f0*/  @!P1 SEL R2, R11, R2, !P3 ;  /* 0x000000020b029207 */ /* 0x000fe20005800000 */
[----:B------:R-:W-:Y:S08]  /*1300*/  @P4 BRA `(.L_x_7) ;  /* 0xfffffffc00804947 */ /* 0x000ff0000383ffff */
.L_x_6:
[----:B------:R-:W-:-:S09]  /*1310*/  UISETP.NE.AND UP0, UPT, UR6, URZ, UPT ;  /* 0x000000ff0600728c */ /* 0x000fd2000bf05270 */
[----:B------:R-:W-:Y:S05]  /*1320*/  BRA.U !UP0, `(.L_x_11) ;  /* 0x0000000108447547 */ /* 0x000fea000b800000 */
[----:B------:R-:W-:Y:S02]  /*1330*/  ULEA UR7, UR9, UR4, 0x2 ;  /* 0x0000000409077291 */ /* 0x000fe4000f8e10ff */
[----:B------:R-:W-:Y:S01]  /*1340*/  VIADD R5, R0, UR4 ;  /* 0x0000000400057c36 */ /* 0x000fe20008000000 */
[----:B------:R-:W-:Y:S02]  /*1350*/  ULEA UR8, UR4, UR5, 0x2 ;  /* 0x0000000504087291 */ /* 0x000fe4000f8e10ff */
[----:B------:R-:W-:Y:S02]  /*1360*/  UIADD3 UR6, UPT, UPT, -UR6, URZ, URZ ;  /* 0x000000ff06067290 */ /* 0x000fe4000fffe1ff */
[----:B------:R-:W-:-:S12]  /*1370*/  UIADD3 UR7, UPT, UPT, UR5, UR7, URZ ;  /* 0x0000000705077290 */ /* 0x000fd8000fffe0ff */
.L_x_12:
[----:B------:R-:W0:Y:S01]  /*1380*/  LDS.U8 R0, [UR7] ;  /* 0x00000007ff007984 */ /* 0x000e220008000000 */
[----:B------:R-:W-:Y:S02]  /*1390*/  UIADD3 UR6, UPT, UPT, UR6, 0x1, URZ ;  /* 0x0000000106067890 */ /* 0x000fe4000fffe0ff */
[----:B------:R-:W-:Y:S02]  /*13a0*/  UIADD3 UR7, UPT, UPT, UR7, 0x1, URZ ;  /* 0x0000000107077890 */ /* 0x000fe4000fffe0ff */
[----:B------:R-:W-:Y:S01]  /*13b0*/  UISETP.NE.AND UP0, UPT, UR6, URZ, UPT ;  /* 0x000000ff0600728c */ /* 0x000fe2000bf05270 */
[----:B0-----:R-:W-:-:S13]  /*13c0*/  ISETP.NE.AND P0, PT, R0, RZ, PT ;  /* 0x000000ff0000720c */ /* 0x001fda0003f05270 */
[----:B------:R-:W0:Y:S01]  /*13d0*/  @!P0 LDS R0, [UR8] ;  /* 0x00000008ff008984 */ /* 0x000e220008000800 */
[----:B------:R-:W-:Y:S01]  /*13e0*/  UIADD3 UR8, UPT, UPT, UR8, 0x4, URZ ;  /* 0x0000000408087890 */ /* 0x000fe2000fffe0ff */
[----:B0-----:R-:W-:Y:S02]  /*13f0*/  @!P0 ISETP.GE.AND P1, PT, R0, R3, PT ;  /* 0x000000030000820c */ /* 0x001fe40003f26270 */
[----:B------:R-:W-:Y:S02]  /*1400*/  @!P0 VIMNMX R3, PT, PT, R3, R0, PT ;  /* 0x0000000003038248 */ /* 0x000fe40003fe0100 */
[C---:B------:R-:W-:Y:S01]  /*1410*/  @!P0 SEL R2, R5.reuse, R2, !P1 ;  /* 0x0000000205028207 */ /* 0x040fe20004800000 */
[----:B------:R-:W-:Y:S01]  /*1420*/  VIADD R5, R5, 0x1 ;  /* 0x0000000105057836 */ /* 0x000fe20000000000 */
[----:B------:R-:W-:Y:S07]  /*1430*/  BRA.U UP0, `(.L_x_12) ;  /* 0xfffffffd00d07547 */ /* 0x000fee000b83ffff */
.L_x_11:
[----:B------:R-:W-:-:S13]  /*1440*/  ISETP.NE.AND P0, PT, R2, -0x1, PT ;  /* 0xffffffff0200780c */ /* 0x000fda0003f05270 */
[----:B------:R-:W-:Y:S05]  /*1450*/  @!P0 EXIT ;  /* 0x000000000000894d */ /* 0x000fea0003800000 */
[----:B------:R-:W0:Y:S01]  /*1460*/  LDC.64 R10, c[0x0][0x390] ;  /* 0x0000e400ff0a7b82 */ /* 0x000e220000000a00 */
[----:B------:R-:W1:Y:S01]  /*1470*/  LDCU.128 UR8, c[0x0][0x380] ;  /* 0x00007000ff0877ac */ /* 0x000e620008000c00 */
[----:B------:R-:W-:Y:S02]  /*1480*/  IMAD.MOV.U32 R9, RZ, RZ, 0x1 ;  /* 0x00000001ff097424 */ /* 0x000fe400078e00ff */
[----:B------:R-:W-:-:S04]  /*1490*/  IMAD R0, R2, 0x2710, RZ ;  /* 0x0000271002007824 */ /* 0x000fc800078e02ff */
[----:B------:R-:W2:Y:S01]  /*14a0*/  LDC.64 R6, c[0x0][0x398] ;  /* 0x0000e600ff067b82 */ /* 0x000ea20000000a00 */
[----:B-1----:R-:W-:Y:S02]  /*14b0*/  UIADD3 UR4, UP1, UPT, UR10, 0x10, URZ ;  /* 0x000000100a047890 */ /* 0x002fe4000ff3e0ff */
[----:B------:R-:W-:Y:S02]  /*14c0*/  UIADD3 UR6, UP0, UPT, UR8, 0x10, URZ ;  /* 0x0000001008067890 */ /* 0x000fe4000ff1e0ff */
[----:B------:R-:W-:Y:S01]  /*14d0*/  UIADD3.X UR5, UPT, UPT, URZ, UR11, URZ, UP1, !UPT ;  /* 0x0000000bff057290 */ /* 0x000fe20008ffe4ff */
[C---:B0-----:R-:W-:Y:S01]  /*14e0*/  IADD3 R4, P0, PT, R2.reuse, R10, RZ ;  /* 0x0000000a02047210 */ /* 0x041fe20007f1e0ff */
[----:B------:R-:W-:Y:S01]  /*14f0*/  IMAD.U32 R8, RZ, RZ, UR4 ;  /* 0x00000004ff087e24 */ /* 0x000fe2000f8e00ff */
[----:B------:R-:W-:Y:S02]  /*1500*/  UIADD3.X UR7, UPT, UPT, URZ, UR9, URZ, UP0, !UPT ;  /* 0x00000009ff077290 */ /* 0x000fe400087fe4ff */
[----:B------:R-:W-:Y:S01]  /*1510*/  LEA.HI.X.SX32 R5, R2, R11, 0x1, P0 ;  /* 0x0000000b02057211 */ /* 0x000fe200000f0eff */
[----:B------:R-:W-:Y:S01]  /*1520*/  UMOV UR4, URZ ;  /* 0x000000ff00047c82 */ /* 0x000fe20008000000 */
[----:B------:R-:W-:-:S02]  /*1530*/  IADD3 R3, P0, PT, R10, 0x3, RZ ;  /* 0x000000030a037810 */ /* 0x000fc40007f1e0ff */
[----:B--2---:R-:W-:Y:S01]  /*1540*/  IADD3 R6, P1, PT, R6, 0x10, RZ ;  /* 0x0000001006067810 */ /* 0x004fe20007f3e0ff */
[----:B------:R0:W-:Y:S02]  /*1550*/  STG.E.U8 desc[UR12][R4.64], R9 ;  /* 0x0000000904007986 */ /* 0x0001e4000c10110c */
[----:B------:R-:W-:Y:S02]  /*1560*/  IMAD.X R12, RZ, RZ, R11, P0 ;  /* 0x000000ffff0c7224 */ /* 0x000fe400000e060b */
[----:B------:R-:W-:Y:S02]  /*1570*/  IMAD.X R7, RZ, RZ, R7, P1 ;  /* 0x000000ffff077224 */ /* 0x000fe400008e0607 */
[----:B0-----:R-:W-:-:S07]  /*1580*/  IMAD.U32 R9, RZ, RZ, UR5 ;  /* 0x00000005ff097e24 */ /* 0x001fce000f8e00ff */
.L_x_21:
[----:B------:R-:W-:Y:S02]  /*1590*/  IMAD.U32 R10, RZ, RZ, UR6 ;  /* 0x00000006ff0a7e24 */ /* 0x000fe4000f8e00ff */
[----:B------:R-:W-:Y:S02]  /*15a0*/  IMAD.U32 R11, RZ, RZ, UR7 ;  /* 0x00000007ff0b7e24 */ /* 0x000fe4000f8e00ff */
[----:B------:R-:W-:-:S05]  /*15b0*/  IMAD.WIDE R10, R0, 0x4, R10 ;  /* 0x00000004000a7825 */ /* 0x000fca00078e020a */
[----:B------:R-:W2:Y:S01]  /*15c0*/  LDG.E R13, desc[UR12][R10.64+-0x10] ;  /* 0xfffff00c0a0d7981 */ /* 0x000ea2000c1e1900 */
[----:B------:R-:W-:Y:S02]  /*15d0*/  IMAD.MOV.U32 R4, RZ, RZ, R3 ;  /* 0x000000ffff047224 */ /* 0x000fe400078e0003 */
[----:B------:R-:W-:Y:S01]  /*15e0*/  IMAD.MOV.U32 R5, RZ, RZ, R12 ;  /* 0x000000ffff057224 */ /* 0x000fe200078e000c */
[----:B--2---:R-:W-:-:S13]  /*15f0*/  ISETP.NE.AND P0, PT, R13, RZ, PT ;  /* 0x000000ff0d00720c */ /* 0x004fda0003f05270 */
[----:B------:R-:W-:Y:S05]  /*1600*/  @!P0 BRA `(.L_x_13) ;  /* 0x00000000001c8947 */ /* 0x000fea0003800000 */
[----:B------:R-:W2:Y:S02]  /*1610*/  LDG.E.U8 R3, desc[UR12][R4.64+-0x3] ;  /* 0xfffffd0c04037981 */ /* 0x000ea4000c1e1100 */
[----:B--2---:R-:W-:-:S13]  /*1620*/  ISETP.NE.AND P0, PT, R3, RZ, PT ;  /* 0x000000ff0300720c */ /* 0x004fda0003f05270 */
[----:B------:R-:W-:Y:S05]  /*1630*/  @P0 BRA `(.L_x_13) ;  /* 0x0000000000100947 */ /* 0x000fea0003800000 */
[----:B------:R-:W2:Y:S02]  /*1640*/  LDG.E R3, desc[UR12][R6.64+-0x10] ;  /* 0xfffff00c06037981 */ /* 0x000ea4000c1e1900 */
[----:B--2---:R-:W-:-:S13]  /*1650*/  ISETP.GE.AND P0, PT, R13, R3, PT ;  /* 0x000000030d00720c */ /* 0x004fda0003f06270 */
[----:B------:R0:W-:Y:S04]  /*1660*/  @!P0 STG.E desc[UR12][R8.64+-0x10], R2 ;  /* 0xfffff00208008986 */ /* 0x0001e8000c10190c */
[----:B------:R0:W-:Y:S02]  /*1670*/  @!P0 STG.E desc[UR12][R6.64+-0x10], R13 ;  /* 0xfffff00d06008986 */ /* 0x0001e4000c10190c */
.L_x_13:
[----:B------:R-:W2:Y:S02]  /*1680*/  LDG.E R12, desc[UR12][R10.64+-0xc] ;  /* 0xfffff40c0a0c7981 */ /* 0x000ea4000c1e1900 */
        /* <DEDUP_REMOVED lines=9> */
.L_x_14:
[----:B-1----:R-:W2:Y:S02]  /*1720*/  LDG.E R12, desc[UR12][R10.64+-0x8] ;  /* 0xfffff80c0a0c7981 */ /* 0x002ea4000c1e1900 */
        /* <DEDUP_REMOVED lines=9> */
.L_x_15:
        /* <DEDUP_REMOVED lines=10> */
.L_x_16:
        /* <DEDUP_REMOVED lines=10> */
.L_x_17:
        /* <DEDUP_REMOVED lines=10> */
.L_x_18:
        /* <DEDUP_REMOVED lines=10> */
.L_x_19:
[----:B------:R-:W2:Y:S01]  /*1a40*/  LDG.E R10, desc[UR12][R10.64+0xc] ;  /* 0x00000c0c0a0a7981 */ /* 0x000ea2000c1e1900 */
[----:B------:R-:W-:-:S04]  /*1a50*/  UIADD3 UR4, UPT, UPT, UR4, 0x8, URZ ;  /* 0x0000000804047890 */ /* 0x000fc8000fffe0ff */
[----:B------:R-:W-:Y:S01]  /*1a60*/  UISETP.NE.AND UP0, UPT, UR4, 0x2710, UPT ;  /* 0x000027100400788c */ /* 0x000fe2000bf05270 */
        /* <DEDUP_REMOVED lines=9> */
.L_x_20:
[----:B------:R-:W-:Y:S01]  /*1b00*/  IADD3 R3, P0, PT, R4, 0x8, RZ ;  /* 0x0000000804037810 */ /* 0x000fe20007f1e0ff */
[----:B------:R-:W-:Y:S01]  /*1b10*/  VIADD R0, R0, 0x8 ;  /* 0x0000000800007836 */ /* 0x000fe20000000000 */
[----:B012---:R-:W-:Y:S02]  /*1b20*/  IADD3 R6, P1, PT, R6, 0x20, RZ ;  /* 0x0000002006067810 */ /* 0x007fe40007f3e0ff */
[----:B------:R-:W-:Y:S01]  /*1b30*/  IADD3 R8, P2, PT, R8, 0x20, RZ ;  /* 0x0000002008087810 */ /* 0x000fe20007f5e0ff */
[----:B------:R-:W-:Y:S02]  /*1b40*/  IMAD.X R12, RZ, RZ, R5, P0 ;  /* 0x000000ffff0c7224 */ /* 0x000fe400000e0605 */
[----:B------:R-:W-:Y:S02]  /*1b50*/  IMAD.X R7, RZ, RZ, R7, P1 ;  /* 0x000000ffff077224 */ /* 0x000fe400008e0607 */
[----:B------:R-:W-:Y:S01]  /*1b60*/  IMAD.X R9, RZ, RZ, R9, P2 ;  /* 0x000000ffff097224 */ /* 0x000fe200010e0609 */
[----:B------:R-:W-:Y:S07]  /*1b70*/  BRA.U UP0, `(.L_x_21) ;  /* 0xfffffff900847547 */ /* 0x000fee000b83ffff */
[----:B------:R-:W-:Y:S05]  /*1b80*/  EXIT ;  /* 0x000000000000794d */ /* 0x000fea0003800000 */
.L_x_22:
[----:B------:R-:W-:-:S00]  /*1b90*/  BRA `(.L_x_22) ;  /* 0xfffffffc00fc7947 */ /* 0x000fc0000383ffff */
[----:B------:R-:W-:-:S00]  /*1ba0*/  NOP ;  /* 0x0000000000007918 */ /* 0x000fc00000000000 */
        /* <DEDUP_REMOVED lines=13> */
.L_x_23:


//--------------------- .nv.shared._Z7primMSTPiS_PbS_ --------------------------
	.section	.nv.shared._Z7primMSTPiS_PbS_,"aw",@nobits
	.sectionflags	@""
	.align	16
	.zero		1024


//--------------------- .nv.shared.reserved.0     --------------------------
	.section	.nv.shared.reserved.0,"aw",@nobits
	.weak		__nv_reservedSMEM_offset_0_alias
	.size		__nv_reservedSMEM_offset_0_alias, 0, 64
	.other		__nv_reservedSMEM_offset_0_alias,@"STO_CUDA_RESERVED_SHARED STV_DEFAULT"
__nv_reservedSMEM_offset_0_alias:
	.zero		0
	.zero		64


//--------------------- .nv.constant0._Z7primMSTPiS_PbS_ --------------------------
	.section	.nv.constant0._Z7primMSTPiS_PbS_,"a",@progbits
	.sectionflags	@""
	.align	4
.nv.constant0._Z7primMSTPiS_PbS_:
	.zero		928


//--------------------- SYMBOLS --------------------------

	.type		.nv.reservedSmem.offset0,@object
	.size		.nv.reservedSmem.offset0,0x4
	.type		.nv.reservedSmem.cap,@object
	.size		.nv.reservedSmem.cap,0x4
